//
// Generated by NVIDIA NVVM Compiler
//
// Compiler Build ID: CL-36424714
// Cuda compilation tools, release 13.0, V13.0.88
// Based on NVVM 20.0.0
//

.version 9.0
.target sm_100
.address_size 64

	// .globl	_Z14applyStencil1DiiPKfPfS1_
// _ZZ14applyStencil1DiiPKfPfS1_E4list has been demoted
// _ZZ14applyStencil1DiiPKfPfS1_E13sharedWeights has been demoted

.visible .entry _Z14applyStencil1DiiPKfPfS1_(
	.param .u32 _Z14applyStencil1DiiPKfPfS1__param_0,
	.param .u32 _Z14applyStencil1DiiPKfPfS1__param_1,
	.param .u64 .ptr .align 1 _Z14applyStencil1DiiPKfPfS1__param_2,
	.param .u64 .ptr .align 1 _Z14applyStencil1DiiPKfPfS1__param_3,
	.param .u64 .ptr .align 1 _Z14applyStencil1DiiPKfPfS1__param_4
)
{
	.reg .pred 	%p<3>;
	.reg .b32 	%r<14>;
	.reg .b32 	%f<26>;
	.reg .b64 	%rd<13>;
	// demoted variable
	.shared .align 4 .b8 _ZZ14applyStencil1DiiPKfPfS1_E4list[2076];
	// demoted variable
	.shared .align 4 .b8 _ZZ14applyStencil1DiiPKfPfS1_E13sharedWeights[28];
	ld.param.u32 	%r5, [_Z14applyStencil1DiiPKfPfS1__param_0];
	ld.param.u32 	%r4, [_Z14applyStencil1DiiPKfPfS1__param_1];
	ld.param.u64 	%rd2, [_Z14applyStencil1DiiPKfPfS1__param_2];
	ld.param.u64 	%rd4, [_Z14applyStencil1DiiPKfPfS1__param_3];
	ld.param.u64 	%rd3, [_Z14applyStencil1DiiPKfPfS1__param_4];
	cvta.to.global.u64 	%rd5, %rd4;
	mov.u32 	%r6, %ctaid.x;
	mov.u32 	%r7, %ntid.x;
	mov.u32 	%r1, %tid.x;
	mad.lo.s32 	%r8, %r6, %r7, %r1;
	add.s32 	%r2, %r8, %r5;
	setp.gt.u32 	%p1, %r1, 6;
	mul.wide.s32 	%rd6, %r2, 4;
	add.s64 	%rd1, %rd5, %rd6;
	shl.b32 	%r9, %r1, 2;
	mov.u32 	%r10, _ZZ14applyStencil1DiiPKfPfS1_E4list;
	add.s32 	%r3, %r10, %r9;
	@%p1 bra 	$L__BB0_2;
	cvta.to.global.u64 	%rd7, %rd2;
	mul.wide.u32 	%rd8, %r1, 4;
	add.s64 	%rd9, %rd7, %rd8;
	ld.global.f32 	%f1, [%rd9];
	mov.u32 	%r12, _ZZ14applyStencil1DiiPKfPfS1_E13sharedWeights;
	add.s32 	%r13, %r12, %r9;
	st.volatile.shared.f32 	[%r13], %f1;
	ld.global.f32 	%f2, [%rd1+-12];
	st.volatile.shared.f32 	[%r3], %f2;
$L__BB0_2:
	ld.global.f32 	%f3, [%rd1+12];
	st.volatile.shared.f32 	[%r3+24], %f3;
	bar.sync 	0;
	setp.ge.s32 	%p2, %r2, %r4;
	@%p2 bra 	$L__BB0_4;
	ld.volatile.shared.f32 	%f4, [_ZZ14applyStencil1DiiPKfPfS1_E13sharedWeights];
	ld.volatile.shared.f32 	%f5, [%r3];
	fma.rn.f32 	%f6, %f4, %f5, 0f00000000;
	ld.volatile.shared.f32 	%f7, [_ZZ14applyStencil1DiiPKfPfS1_E13sharedWeights+4];
	ld.volatile.shared.f32 	%f8, [%r3+4];
	fma.rn.f32 	%f9, %f7, %f8, %f6;
	ld.volatile.shared.f32 	%f10, [_ZZ14applyStencil1DiiPKfPfS1_E13sharedWeights+8];
	ld.volatile.shared.f32 	%f11, [%r3+8];
	fma.rn.f32 	%f12, %f10, %f11, %f9;
	ld.volatile.shared.f32 	%f13, [_ZZ14applyStencil1DiiPKfPfS1_E13sharedWeights+12];
	ld.volatile.shared.f32 	%f14, [%r3+12];
	fma.rn.f32 	%f15, %f13, %f14, %f12;
	ld.volatile.shared.f32 	%f16, [_ZZ14applyStencil1DiiPKfPfS1_E13sharedWeights+16];
	ld.volatile.shared.f32 	%f17, [%r3+16];
	fma.rn.f32 	%f18, %f16, %f17, %f15;
	ld.volatile.shared.f32 	%f19, [_ZZ14applyStencil1DiiPKfPfS1_E13sharedWeights+20];
	ld.volatile.shared.f32 	%f20, [%r3+20];
	fma.rn.f32 	%f21, %f19, %f20, %f18;
	ld.volatile.shared.f32 	%f22, [_ZZ14applyStencil1DiiPKfPfS1_E13sharedWeights+24];
	ld.volatile.shared.f32 	%f23, [%r3+24];
	fma.rn.f32 	%f24, %f22, %f23, %f21;
	div.rn.f32 	%f25, %f24, 0f40E00000;
	cvta.to.global.u64 	%rd10, %rd3;
	add.s64 	%rd12, %rd10, %rd6;
	st.global.f32 	[%rd12], %f25;
$L__BB0_4:
	ret;

}


// ===== COMPILED SASS (sm_100) =====

	.target	sm_100

	.elftype	@"ET_EXEC"


//--------------------- .note.nv.tkinfo           --------------------------
	.section	.note.nv.tkinfo,"",@"SHT_NOTE"
	.sectionflags	@"SHF_NOTE_NV_TKINFO"
	.tkinfo
        /*0018*/ 	.word	0x00000002
        /*0030*/ 	.string	""
        /*0030*/ 	.string	"ptxas"
        /*0030*/ 	.string	"Cuda compilation tools, release 13.0, V13.0.88"
        /*0030*/ 	.string	"Build cuda_13.0.r13.0/compiler.36424714_0"
        /*0030*/ 	.string	"-arch sm_100 -m 64 "



//--------------------- .note.nv.cuinfo           --------------------------
	.section	.note.nv.cuinfo,"",@"SHT_NOTE"
	.sectionflags	@"SHF_NOTE_NV_CUINFO"
        /*0018*/ 	.short	0x0002
        /*001a*/ 	.short	0x0064
        /*001c*/ 	.short	0x0082
	.zero		2


//--------------------- .nv.info                  --------------------------
	.section	.nv.info,"",@"SHT_CUDA_INFO"
	.align	4


	//----- nvinfo : EIATTR_REGCOUNT
	.align		4
        /*0000*/ 	.byte	0x04, 0x2f
        /*0002*/ 	.short	(.L_1 - .L_0)
	.align		4
.L_0:
        /*0004*/ 	.word	index@(_Z14applyStencil1DiiPKfPfS1_)
        /*0008*/ 	.word	0x00000014


	//----- nvinfo : EIATTR_FRAME_SIZE
	.align		4
.L_1:
        /*000c*/ 	.byte	0x04, 0x11
        /*000e*/ 	.short	(.L_3 - .L_2)
	.align		4
.L_2:
        /*0010*/ 	.word	index@($__internal_0_$__cuda_sm3x_div_rn_noftz_f32_slowpath)
        /*0014*/ 	.word	0x00000000


	//----- nvinfo : EIATTR_FRAME_SIZE
	.align		4
.L_3:
        /*0018*/ 	.byte	0x04, 0x11
        /*001a*/ 	.short	(.L_5 - .L_4)
	.align		4
.L_4:
        /*001c*/ 	.word	index@(_Z14applyStencil1DiiPKfPfS1_)
        /*0020*/ 	.word	0x00000000


	//----- nvinfo : EIATTR_MIN_STACK_SIZE
	.align		4
.L_5:
        /*0024*/ 	.byte	0x04, 0x12
        /*0026*/ 	.short	(.L_7 - .L_6)
	.align		4
.L_6:
        /*0028*/ 	.word	index@(_Z14applyStencil1DiiPKfPfS1_)
        /*002c*/ 	.word	0x00000000
.L_7:


//--------------------- .nv.compat                --------------------------
	.section	.nv.compat,"",@"SHT_CUDA_COMPAT_INFO"
	.align	4
        /*0000*/ 	.byte	0x02, 0x09, 0x00, 0x00, 0x02, 0x02, 0x01, 0x00, 0x02, 0x05, 0x05, 0x00, 0x03, 0x07, 0x01, 0x01
        /*0010*/ 	.byte	0x02, 0x03, 0x00, 0x00, 0x02, 0x06, 0x01, 0x00, 0x04, 0x0b, 0x08, 0x00, 0x01, 0x00, 0x00, 0x00
        /*0020*/ 	.byte	0x00, 0x00, 0x00, 0x00


//--------------------- .nv.info._Z14applyStencil1DiiPKfPfS1_ --------------------------
	.section	.nv.info._Z14applyStencil1DiiPKfPfS1_,"",@"SHT_CUDA_INFO"
	.sectionflags	@""
	.align	4


	//----- nvinfo : EIATTR_CUDA_API_VERSION
	.align		4
        /*0000*/ 	.byte	0x04, 0x37
        /*0002*/ 	.short	(.L_9 - .L_8)
.L_8:
        /*0004*/ 	.word	0x00000082


	//----- nvinfo : EIATTR_KPARAM_INFO
	.align		4
.L_9:
        /*0008*/ 	.byte	0x04, 0x17
        /*000a*/ 	.short	(.L_11 - .L_10)
.L_10:
        /*000c*/ 	.word	0x00000000
        /*0010*/ 	.short	0x0004
        /*0012*/ 	.short	0x0018
        /*0014*/ 	.byte	0x00, 0xf5, 0x21, 0x00


	//----- nvinfo : EIATTR_KPARAM_INFO
	.align		4
.L_11:
        /*0018*/ 	.byte	0x04, 0x17
        /*001a*/ 	.short	(.L_13 - .L_12)
.L_12:
        /*001c*/ 	.word	0x00000000
        /*0020*/ 	.short	0x0003
        /*0022*/ 	.short	0x0010
        /*0024*/ 	.byte	0x00, 0xf5, 0x21, 0x00


	//----- nvinfo : EIATTR_KPARAM_INFO
	.align		4
.L_13:
        /*0028*/ 	.byte	0x04, 0x17
        /*002a*/ 	.short	(.L_15 - .L_14)
.L_14:
        /*002c*/ 	.word	0x00000000
        /*0030*/ 	.short	0x0002
        /*0032*/ 	.short	0x0008
        /*0034*/ 	.byte	0x00, 0xf5, 0x21, 0x00


	//----- nvinfo : EIATTR_KPARAM_INFO
	.align		4
.L_15:
        /*0038*/ 	.byte	0x04, 0x17
        /*003a*/ 	.short	(.L_17 - .L_16)
.L_16:
        /*003c*/ 	.word	0x00000000
        /*0040*/ 	.short	0x0001
        /*0042*/ 	.short	0x0004
        /*0044*/ 	.byte	0x00, 0xf0, 0x11, 0x00


	//----- nvinfo : EIATTR_KPARAM_INFO
	.align		4
.L_17:
        /*0048*/ 	.byte	0x04, 0x17
        /*004a*/ 	.short	(.L_19 - .L_18)
.L_18:
        /*004c*/ 	.word	0x00000000
        /*0050*/ 	.short	0x0000
        /*0052*/ 	.short	0x0000
        /*0054*/ 	.byte	0x00, 0xf0, 0x11, 0x00


	//----- nvinfo : EIATTR_SPARSE_MMA_MASK
	.align		4
.L_19:
        /*0058*/ 	.byte	0x03, 0x50
        /*005a*/ 	.short	0x0000


	//----- nvinfo : EIATTR_MAXREG_COUNT
	.align		4
        /*005c*/ 	.byte	0x03, 0x1b
        /*005e*/ 	.short	0x00ff


	//----- nvinfo : EIATTR_NUM_BARRIERS
	.align		4
        /*0060*/ 	.byte	0x02, 0x4c
        /*0062*/ 	.byte	0x01
	.zero		1


	//----- nvinfo : EIATTR_MERCURY_ISA_VERSION
	.align		4
        /*0064*/ 	.byte	0x03, 0x5f
        /*0066*/ 	.short	0x0101


	//----- nvinfo : EIATTR_VRC_CTA_INIT_COUNT
	.align		4
        /*0068*/ 	.byte	0x02, 0x4a
	.zero		1
	.zero		1


	//----- nvinfo : EIATTR_EXIT_INSTR_OFFSETS
	.align		4
        /*006c*/ 	.byte	0x04, 0x1c
        /*006e*/ 	.short	(.L_21 - .L_20)


	//   ....[0]....
.L_20:
        /*0070*/ 	.word	0x000001d0


	//   ....[1]....
        /*0074*/ 	.word	0x00000430


	//----- nvinfo : EIATTR_CRS_STACK_SIZE
	.align		4
.L_21:
        /*0078*/ 	.byte	0x04, 0x1e
        /*007a*/ 	.short	(.L_23 - .L_22)
.L_22:
        /*007c*/ 	.word	0x00000000


	//----- nvinfo : EIATTR_CBANK_PARAM_SIZE
	.align		4
.L_23:
        /*0080*/ 	.byte	0x03, 0x19
        /*0082*/ 	.short	0x0020


	//----- nvinfo : EIATTR_PARAM_CBANK
	.align		4
        /*0084*/ 	.byte	0x04, 0x0a
        /*0086*/ 	.short	(.L_25 - .L_24)
	.align		4
.L_24:
        /*0088*/ 	.word	index@(.nv.constant0._Z14applyStencil1DiiPKfPfS1_)
        /*008c*/ 	.short	0x0380
        /*008e*/ 	.short	0x0020


	//----- nvinfo : EIATTR_SW_WAR
	.align		4
.L_25:
        /*0090*/ 	.byte	0x04, 0x36
        /*0092*/ 	.short	(.L_27 - .L_26)
.L_26:
        /*0094*/ 	.word	0x00000008
.L_27:


//--------------------- .nv.callgraph             --------------------------
	.section	.nv.callgraph,"",@"SHT_CUDA_CALLGRAPH"
	.align	4
	.sectionentsize	8
	.align		4
        /*0000*/ 	.word	0x00000000
	.align		4
        /*0004*/ 	.word	0xffffffff
	.align		4
        /*0008*/ 	.word	0x00000000
	.align		4
        /*000c*/ 	.word	0xfffffffe
	.align		4
        /*0010*/ 	.word	0x00000000
	.align		4
        /*0014*/ 	.word	0xfffffffd
	.align		4
        /*0018*/ 	.word	0x00000000
	.align		4
        /*001c*/ 	.word	0xfffffffc


//--------------------- .text._Z14applyStencil1DiiPKfPfS1_ --------------------------
	.section	.text._Z14applyStencil1DiiPKfPfS1_,"ax",@progbits
	.align	128
        .global         _Z14applyStencil1DiiPKfPfS1_
        .type           _Z14applyStencil1DiiPKfPfS1_,@function
        .size           _Z14applyStencil1DiiPKfPfS1_,(.L_x_15 - _Z14applyStencil1DiiPKfPfS1_)
        .other          _Z14applyStencil1DiiPKfPfS1_,@"STO_CUDA_ENTRY STV_DEFAULT"
_Z14applyStencil1DiiPKfPfS1_:
.text._Z14applyStencil1DiiPKfPfS1_:
[----:B------:R-:W-:Y:S01]  /*0000*/  LDC R1, c[0x0][0x37c] ;  /* 0x0000df00ff017b82 */ /* 0x000fe20000000800 */
[----:B------:R-:W0:Y:S07]  /*0010*/  S2R R13, SR_TID.X ;  /* 0x00000000000d7919 */ /* 0x000e2e0000002100 */
[----:B------:R-:W1:Y:S01]  /*0020*/  S2UR UR4, SR_CTAID.X ;  /* 0x00000000000479c3 */ /* 0x000e620000002500 */
[----:B------:R-:W2:Y:S01]  /*0030*/  LDCU UR5, c[0x0][0x380] ;  /* 0x00007000ff0577ac */ /* 0x000ea20008000800 */
[----:B------:R-:W3:Y:S06]  /*0040*/  LDCU.64 UR6, c[0x0][0x358] ;  /* 0x00006b00ff0677ac */ /* 0x000eec0008000a00 */
[----:B------:R-:W1:Y:S08]  /*0050*/  LDC R2, c[0x0][0x360] ;  /* 0x0000d800ff027b82 */ /* 0x000e700000000800 */
[----:B------:R-:W4:Y:S01]  /*0060*/  LDC.64 R4, c[0x0][0x390] ;  /* 0x0000e400ff047b82 */ /* 0x000f220000000a00 */
[----:B0-----:R-:W-:Y:S01]  /*0070*/  ISETP.GT.U32.AND P0, PT, R13, 0x6, PT ;  /* 0x000000060d00780c */ /* 0x001fe20003f04070 */
[----:B-1----:R-:W-:Y:S01]  /*0080*/  IMAD R2, R2, UR4, R13 ;  /* 0x0000000402027c24 */ /* 0x002fe2000f8e020d */
[----:B------:R-:W0:Y:S01]  /*0090*/  S2R R10, SR_CgaCtaId ;  /* 0x00000000000a7919 */ /* 0x000e220000008800 */
[----:B------:R-:W-:Y:S01]  /*00a0*/  MOV R0, 0x400 ;  /* 0x0000040000007802 */ /* 0x000fe20000000f00 */
[----:B------:R-:W1:Y:S01]  /*00b0*/  LDCU UR4, c[0x0][0x384] ;  /* 0x00007080ff0477ac */ /* 0x000e620008000800 */
[----:B--2---:R-:W-:-:S04]  /*00c0*/  VIADD R2, R2, UR5 ;  /* 0x0000000502027c36 */ /* 0x004fc80008000000 */
[----:B----4-:R-:W-:-:S04]  /*00d0*/  IMAD.WIDE R4, R2, 0x4, R4 ;  /* 0x0000000402047825 */ /* 0x010fc800078e0204 */
[----:B------:R-:W2:Y:S01]  /*00e0*/  @!P0 LDC.64 R6, c[0x0][0x388] ;  /* 0x0000e200ff068b82 */ /* 0x000ea20000000a00 */
[----:B---3--:R-:W3:Y:S04]  /*00f0*/  @!P0 LDG.E R9, desc[UR6][R4.64+-0xc] ;  /* 0xfffff40604098981 */ /* 0x008ee8000c1e1900 */
[----:B------:R-:W4:Y:S01]  /*0100*/  LDG.E R11, desc[UR6][R4.64+0xc] ;  /* 0x00000c06040b7981 */ /* 0x000f22000c1e1900 */
[----:B--2---:R-:W-:-:S06]  /*0110*/  @!P0 IMAD.WIDE.U32 R6, R13, 0x4, R6 ;  /* 0x000000040d068825 */ /* 0x004fcc00078e0006 */
[----:B------:R2:W5:Y:S01]  /*0120*/  @!P0 LDG.E R7, desc[UR6][R6.64] ;  /* 0x0000000606078981 */ /* 0x000562000c1e1900 */
[----:B------:R-:W-:-:S05]  /*0130*/  @!P0 VIADD R3, R0, 0x81c ;  /* 0x0000081c00038836 */ /* 0x000fca0000000000 */
[C---:B0-----:R-:W-:Y:S02]  /*0140*/  @!P0 LEA R8, R10.reuse, R3, 0x18 ;  /* 0x000000030a088211 */ /* 0x041fe400078ec0ff */
[----:B------:R-:W-:-:S03]  /*0150*/  LEA R3, R10, R0, 0x18 ;  /* 0x000000000a037211 */ /* 0x000fc600078ec0ff */
[C---:B------:R-:W-:Y:S02]  /*0160*/  @!P0 IMAD R8, R13.reuse, 0x4, R8 ;  /* 0x000000040d088824 */ /* 0x040fe400078e0208 */
[----:B--2---:R-:W-:Y:S01]  /*0170*/  IMAD R6, R13, 0x4, R3 ;  /* 0x000000040d067824 */ /* 0x004fe200078e0203 */
[----:B-1----:R-:W-:Y:S02]  /*0180*/  ISETP.GE.AND P1, PT, R2, UR4, PT ;  /* 0x0000000402007c0c */ /* 0x002fe4000bf26270 */
[----:B-----5:R0:W-:Y:S04]  /*0190*/  @!P0 STS [R8], R7 ;  /* 0x0000000708008388 */ /* 0x0201e80000000800 */
[----:B---3--:R0:W-:Y:S04]  /*01a0*/  @!P0 STS [R6], R9 ;  /* 0x0000000906008388 */ /* 0x0081e80000000800 */
[----:B----4-:R0:W-:Y:S01]  /*01b0*/  STS [R6+0x18], R11 ;  /* 0x0000180b06007388 */ /* 0x0101e20000000800 */
[----:B------:R-:W-:Y:S06]  /*01c0*/  BAR.SYNC.DEFER_BLOCKING 0x0 ;  /* 0x0000000000007b1d */ /* 0x000fec0000010000 */
[----:B------:R-:W-:Y:S05]  /*01d0*/  @P1 EXIT ;  /* 0x000000000000194d */ /* 0x000fea0003800000 */
[----:B------:R-:W-:Y:S01]  /*01e0*/  LDS R0, [R3+0x81c] ;  /* 0x00081c0003007984 */ /* 0x000fe20000000800 */
[----:B------:R-:W-:Y:S03]  /*01f0*/  BSSY.RECONVERGENT B1, `(.L_x_0) ;  /* 0x0000020000017945 */ /* 0x000fe60003800200 */
[----:B------:R-:W1:Y:S04]  /*0200*/  LDS R5, [R6] ;  /* 0x0000000006057984 */ /* 0x000e680000000800 */
[----:B0-----:R-:W-:Y:S04]  /*0210*/  LDS R7, [R3+0x820] ;  /* 0x0008200003077984 */ /* 0x001fe80000000800 */
[----:B------:R-:W0:Y:S04]  /*0220*/  LDS R4, [R6+0x4] ;  /* 0x0000040006047984 */ /* 0x000e280000000800 */
[----:B------:R-:W-:Y:S04]  /*0230*/  LDS R9, [R3+0x824] ;  /* 0x0008240003097984 */ /* 0x000fe80000000800 */
[----:B------:R-:W2:Y:S04]  /*0240*/  LDS R8, [R6+0x8] ;  /* 0x0000080006087984 */ /* 0x000ea80000000800 */
[----:B------:R-:W-:Y:S04]  /*0250*/  LDS R11, [R3+0x828] ;  /* 0x00082800030b7984 */ /* 0x000fe80000000800 */
[----:B------:R-:W3:Y:S04]  /*0260*/  LDS R10, [R6+0xc] ;  /* 0x00000c00060a7984 */ /* 0x000ee80000000800 */
[----:B------:R-:W-:Y:S04]  /*0270*/  LDS R13, [R3+0x82c] ;  /* 0x00082c00030d7984 */ /* 0x000fe80000000800 */
[----:B------:R-:W4:Y:S04]  /*0280*/  LDS R12, [R6+0x10] ;  /* 0x00001000060c7984 */ /* 0x000f280000000800 */
[----:B------:R-:W-:Y:S04]  /*0290*/  LDS R15, [R3+0x830] ;  /* 0x00083000030f7984 */ /* 0x000fe80000000800 */
[----:B------:R-:W5:Y:S01]  /*02a0*/  LDS R14, [R6+0x14] ;  /* 0x00001400060e7984 */ /* 0x000f620000000800 */
[----:B-1----:R-:W-:Y:S01]  /*02b0*/  FFMA R0, R0, R5, RZ ;  /* 0x0000000500007223 */ /* 0x002fe200000000ff */
[----:B------:R-:W-:-:S02]  /*02c0*/  HFMA2 R5, -RZ, RZ, 1.517578125, 10.2890625 ;  /* 0x3e124925ff057431 */ /* 0x000fc400000001ff */
[----:B------:R1:W-:Y:S04]  /*02d0*/  LDS R17, [R3+0x834] ;  /* 0x0008340003117984 */ /* 0x0003e80000000800 */
[----:B------:R-:W5:Y:S01]  /*02e0*/  LDS R16, [R6+0x18] ;  /* 0x0000180006107984 */ /* 0x000f620000000800 */
[----:B0-----:R-:W-:Y:S01]  /*02f0*/  FFMA R0, R7, R4, R0 ;  /* 0x0000000407007223 */ /* 0x001fe20000000000 */
[----:B------:R-:W-:-:S04]  /*0300*/  IMAD.MOV.U32 R4, RZ, RZ, 0x40e00000 ;  /* 0x40e00000ff047424 */ /* 0x000fc800078e00ff */
[----:B------:R-:W-:Y:S01]  /*0310*/  FFMA R4, R5, -R4, 1 ;  /* 0x3f80000005047423 */ /* 0x000fe20000000804 */
[----:B--2---:R-:W-:-:S03]  /*0320*/  FFMA R0, R9, R8, R0 ;  /* 0x0000000809007223 */ /* 0x004fc60000000000 */
[----:B-1----:R-:W-:Y:S01]  /*0330*/  FFMA R3, R4, R5, 0.14285714924335479736 ;  /* 0x3e12492504037423 */ /* 0x002fe20000000005 */
[----:B---3--:R-:W-:-:S04]  /*0340*/  FFMA R0, R11, R10, R0 ;  /* 0x0000000a0b007223 */ /* 0x008fc80000000000 */
[----:B----4-:R-:W-:-:S04]  /*0350*/  FFMA R0, R13, R12, R0 ;  /* 0x0000000c0d007223 */ /* 0x010fc80000000000 */
[----:B-----5:R-:W-:-:S04]  /*0360*/  FFMA R0, R15, R14, R0 ;  /* 0x0000000e0f007223 */ /* 0x020fc80000000000 */
[----:B------:R-:W-:-:S04]  /*0370*/  FFMA R0, R17, R16, R0 ;  /* 0x0000001011007223 */ /* 0x000fc80000000000 */
[----:B------:R-:W0:Y:S01]  /*0380*/  FCHK P0, R0, 7 ;  /* 0x40e0000000007902 */ /* 0x000e220000000000 */
[----:B------:R-:W-:-:S04]  /*0390*/  FFMA R4, R0, R3, RZ ;  /* 0x0000000300047223 */ /* 0x000fc800000000ff */
[----:B------:R-:W-:-:S04]  /*03a0*/  FFMA R5, R4, -7, R0 ;  /* 0xc0e0000004057823 */ /* 0x000fc80000000000 */
[----:B------:R-:W-:Y:S01]  /*03b0*/  FFMA R7, R3, R5, R4 ;  /* 0x0000000503077223 */ /* 0x000fe20000000004 */
[----:B0-----:R-:W-:Y:S06]  /*03c0*/  @!P0 BRA `(.L_x_1) ;  /* 0x0000000000088947 */ /* 0x001fec0003800000 */
[----:B------:R-:W-:-:S07]  /*03d0*/  MOV R4, 0x3f0 ;  /* 0x000003f000047802 */ /* 0x000fce0000000f00 */
[----:B------:R-:W-:Y:S05]  /*03e0*/  CALL.REL.NOINC `($__internal_0_$__cuda_sm3x_div_rn_noftz_f32_slowpath) ;  /* 0x0000000000147944 */ /* 0x000fea0003c00000 */
.L_x_1:
[----:B------:R-:W-:Y:S05]  /*03f0*/  BSYNC.RECONVERGENT B1 ;  /* 0x0000000000017941 */ /* 0x000fea0003800200 */
.L_x_0:
[----:B------:R-:W0:Y:S02]  /*0400*/  LDC.64 R4, c[0x0][0x398] ;  /* 0x0000e600ff047b82 */ /* 0x000e240000000a00 */
[----:B0-----:R-:W-:-:S05]  /*0410*/  IMAD.WIDE R2, R2, 0x4, R4 ;  /* 0x0000000402027825 */ /* 0x001fca00078e0204 */
[----:B------:R-:W-:Y:S01]  /*0420*/  STG.E desc[UR6][R2.64], R7 ;  /* 0x0000000702007986 */ /* 0x000fe2000c101906 */
[----:B------:R-:W-:Y:S05]  /*0430*/  EXIT ;  /* 0x000000000000794d */ /* 0x000fea0003800000 */
        .weak           $__internal_0_$__cuda_sm3x_div_rn_noftz_f32_slowpath
        .type           $__internal_0_$__cuda_sm3x_div_rn_noftz_f32_slowpath,@function
        .size           $__internal_0_$__cuda_sm3x_div_rn_noftz_f32_slowpath,(.L_x_15 - $__internal_0_$__cuda_sm3x_div_rn_noftz_f32_slowpath)
$__internal_0_$__cuda_sm3x_div_rn_noftz_f32_slowpath:
[--C-:B------:R-:W-:Y:S01]  /*0440*/  SHF.R.U32.HI R3, RZ, 0x17, R0.reuse ;  /* 0x00000017ff037819 */ /* 0x100fe20000011600 */
[----:B------:R-:W-:Y:S04]  /*0450*/  BSSY.RECONVERGENT B0, `(.L_x_2) ;  /* 0x000005c000007945 */ /* 0x000fe80003800200 */
[----:B------:R-:W-:Y:S01]  /*0460*/  BSSY.RELIABLE B2, `(.L_x_3) ;  /* 0x000001a000027945 */ /* 0x000fe20003800100 */
[----:B------:R-:W-:Y:S01]  /*0470*/  IMAD.MOV.U32 R5, RZ, RZ, R0 ;  /* 0x000000ffff057224 */ /* 0x000fe200078e0000 */
[----:B------:R-:W-:-:S05]  /*0480*/  LOP3.LUT R3, R3, 0xff, RZ, 0xc0, !PT ;  /* 0x000000ff03037812 */ /* 0x000fca00078ec0ff */
[----:B------:R-:W-:-:S05]  /*0490*/  VIADD R7, R3, 0xffffffff ;  /* 0xffffffff03077836 */ /* 0x000fca0000000000 */
[----:B------:R-:W-:-:S13]  /*04a0*/  ISETP.GT.U32.OR P0, PT, R7, 0xfd, !PT ;  /* 0x000000fd0700780c */ /* 0x000fda0007f04470 */
[----:B------:R-:W-:Y:S01]  /*04b0*/  @!P0 MOV R6, RZ ;  /* 0x000000ff00068202 */ /* 0x000fe20000000f00 */
[----:B------:R-:W-:Y:S06]  /*04c0*/  @!P0 BRA `(.L_x_4) ;  /* 0x00000000004c8947 */ /* 0x000fec0003800000 */
[----:B------:R-:W-:-:S13]  /*04d0*/  FSETP.GTU.FTZ.AND P0, PT, |R0|, +INF , PT ;  /* 0x7f8000000000780b */ /* 0x000fda0003f1c200 */
[----:B------:R-:W-:Y:S05]  /*04e0*/  @P0 BREAK.RELIABLE B2 ;  /* 0x0000000000020942 */ /* 0x000fea0003800100 */
[----:B------:R-:W-:Y:S05]  /*04f0*/  @P0 BRA `(.L_x_5) ;  /* 0x0000000400400947 */ /* 0x000fea0003800000 */
[----:B------:R-:W-:-:S05]  /*0500*/  IMAD.MOV.U32 R6, RZ, RZ, 0x40e00000 ;  /* 0x40e00000ff067424 */ /* 0x000fca00078e00ff */
[----:B------:R-:W-:-:S13]  /*0510*/  LOP3.LUT P0, RZ, R6, 0x7fffffff, R5, 0xc8, !PT ;  /* 0x7fffffff06ff7812 */ /* 0x000fda000780c805 */
[----:B------:R-:W-:Y:S05]  /*0520*/  @!P0 BREAK.RELIABLE B2 ;  /* 0x0000000000028942 */ /* 0x000fea0003800100 */
[----:B------:R-:W-:Y:S05]  /*0530*/  @!P0 BRA `(.L_x_6) ;  /* 0x0000000400288947 */ /* 0x000fea0003800000 */
[----:B------:R-:W-:-:S13]  /*0540*/  LOP3.LUT P0, RZ, R5, 0x7fffffff, RZ, 0xc0, !PT ;  /* 0x7fffffff05ff7812 */ /* 0x000fda000780c0ff */
[----:B------:R-:W-:Y:S05]  /*0550*/  @!P0 BREAK.RELIABLE B2 ;  /* 0x0000000000028942 */ /* 0x000fea0003800100 */
[----:B------:R-:W-:Y:S05]  /*0560*/  @!P0 BRA `(.L_x_7) ;  /* 0x0000000400148947 */ /* 0x000fea0003800000 */
[----:B------:R-:W-:Y:S02]  /*0570*/  FSETP.NEU.FTZ.AND P0, PT, |R0|, +INF , PT ;  /* 0x7f8000000000780b */ /* 0x000fe40003f1d200 */
[----:B------:R-:W-:-:S04]  /*0580*/  LOP3.LUT P1, RZ, R6, 0x7fffffff, RZ, 0xc0, !PT ;  /* 0x7fffffff06ff7812 */ /* 0x000fc8000782c0ff */
[----:B------:R-:W-:-:S13]  /*0590*/  PLOP3.LUT P0, PT, P0, P1, PT, 0x2f, 0xf2 ;  /* 0x0000000000f2781c */ /* 0x000fda0000702577 */
[----:B------:R-:W-:Y:S05]  /*05a0*/  @P0 BREAK.RELIABLE B2 ;  /* 0x0000000000020942 */ /* 0x000fea0003800100 */
[----:B------:R-:W-:Y:S05]  /*05b0*/  @P0 BRA `(.L_x_8) ;  /* 0x0000000000f40947 */ /* 0x000fea0003800000 */
[----:B------:R-:W-:-:S13]  /*05c0*/  ISETP.GE.AND P0, PT, R7, RZ, PT ;  /* 0x000000ff0700720c */ /* 0x000fda0003f06270 */
[----:B------:R-:W-:Y:S02]  /*05d0*/  @P0 IMAD.MOV.U32 R6, RZ, RZ, RZ ;  /* 0x000000ffff060224 */ /* 0x000fe400078e00ff */
[----:B------:R-:W-:Y:S01]  /*05e0*/  @!P0 FFMA R5, R0, 1.84467440737095516160e+19, RZ ;  /* 0x5f80000000058823 */ /* 0x000fe200000000ff */
[----:B------:R-:W-:-:S07]  /*05f0*/  @!P0 IMAD.MOV.U32 R6, RZ, RZ, -0x40 ;  /* 0xffffffc0ff068424 */ /* 0x000fce00078e00ff */
.L_x_4:
[----:B------:R-:W-:Y:S05]  /*0600*/  BSYNC.RELIABLE B2 ;  /* 0x0000000000027941 */ /* 0x000fea0003800100 */
.L_x_3:
[----:B------:R-:W-:Y:S01]  /*0610*/  UMOV UR4, 0x40e00000 ;  /* 0x40e0000000047882 */ /* 0x000fe20000000000 */
[----:B------:R-:W-:Y:S01]  /*0620*/  IADD3 R3, PT, PT, R3, -0x7f, RZ ;  /* 0xffffff8103037810 */ /* 0x000fe20007ffe0ff */
[----:B------:R-:W-:Y:S01]  /*0630*/  UIADD3 UR4, UPT, UPT, UR4, -0x1000000, URZ ;  /* 0xff00000004047890 */ /* 0x000fe2000fffe0ff */
[----:B------:R-:W-:Y:S02]  /*0640*/  BSSY.RECONVERGENT B2, `(.L_x_9) ;  /* 0x0000033000027945 */ /* 0x000fe40003800200 */
[----:B------:R-:W-:Y:S01]  /*0650*/  IADD3 R6, PT, PT, R6, -0x2, R3 ;  /* 0xfffffffe06067810 */ /* 0x000fe20007ffe003 */
[----:B------:R-:W-:Y:S02]  /*0660*/  IMAD R0, R3, -0x800000, R5 ;  /* 0xff80000003007824 */ /* 0x000fe400078e0205 */
[----:B------:R-:W-:-:S03]  /*0670*/  FADD.FTZ R9, -RZ, -UR4 ;  /* 0x80000004ff097e21 */ /* 0x000fc60008010100 */
[----:B------:R-:W0:Y:S02]  /*0680*/  MUFU.RCP R7, UR4 ;  /* 0x0000000400077d08 */ /* 0x000e240008001000 */
[----:B0-----:R-:W-:-:S04]  /*0690*/  FFMA R8, R7, R9, 1 ;  /* 0x3f80000007087423 */ /* 0x001fc80000000009 */
[----:B------:R-:W-:-:S04]  /*06a0*/  FFMA R7, R7, R8, R7 ;  /* 0x0000000807077223 */ /* 0x000fc80000000007 */
[----:B------:R-:W-:-:S04]  /*06b0*/  FFMA R8, R0, R7, RZ ;  /* 0x0000000700087223 */ /* 0x000fc800000000ff */
[----:B------:R-:W-:-:S04]  /*06c0*/  FFMA R5, R9, R8, R0 ;  /* 0x0000000809057223 */ /* 0x000fc80000000000 */
[----:B------:R-:W-:-:S04]  /*06d0*/  FFMA R8, R7, R5, R8 ;  /* 0x0000000507087223 */ /* 0x000fc80000000008 */
[----:B------:R-:W-:-:S04]  /*06e0*/  FFMA R9, R9, R8, R0 ;  /* 0x0000000809097223 */ /* 0x000fc80000000000 */
[----:B------:R-:W-:-:S05]  /*06f0*/  FFMA R5, R7, R9, R8 ;  /* 0x0000000907057223 */ /* 0x000fca0000000008 */
[----:B------:R-:W-:-:S04]  /*0700*/  SHF.R.U32.HI R0, RZ, 0x17, R5 ;  /* 0x00000017ff007819 */ /* 0x000fc80000011605 */
[----:B------:R-:W-:-:S05]  /*0710*/  LOP3.LUT R0, R0, 0xff, RZ, 0xc0, !PT ;  /* 0x000000ff00007812 */ /* 0x000fca00078ec0ff */
[----:B------:R-:W-:-:S04]  /*0720*/  IMAD.IADD R10, R0, 0x1, R6 ;  /* 0x00000001000a7824 */ /* 0x000fc800078e0206 */
[----:B------:R-:W-:-:S05]  /*0730*/  VIADD R0, R10, 0xffffffff ;  /* 0xffffffff0a007836 */ /* 0x000fca0000000000 */
[----:B------:R-:W-:-:S13]  /*0740*/  ISETP.GE.U32.AND P0, PT, R0, 0xfe, PT ;  /* 0x000000fe0000780c */ /* 0x000fda0003f06070 */
[----:B------:R-:W-:Y:S05]  /*0750*/  @!P0 BRA `(.L_x_10) ;  /* 0x0000000000808947 */ /* 0x000fea0003800000 */
[----:B------:R-:W-:-:S13]  /*0760*/  ISETP.GT.AND P0, PT, R10, 0xfe, PT ;  /* 0x000000fe0a00780c */ /* 0x000fda0003f04270 */
[----:B------:R-:W-:Y:S05]  /*0770*/  @P0 BRA `(.L_x_11) ;  /* 0x00000000006c0947 */ /* 0x000fea0003800000 */
[----:B------:R-:W-:-:S13]  /*0780*/  ISETP.GE.AND P0, PT, R10, 0x1, PT ;  /* 0x000000010a00780c */ /* 0x000fda0003f06270 */
[----:B------:R-:W-:Y:S05]  /*0790*/  @P0 BRA `(.L_x_12) ;  /* 0x0000000000740947 */ /* 0x000fea0003800000 */
[----:B------:R-:W-:Y:S02]  /*07a0*/  ISETP.GE.AND P0, PT, R10, -0x18, PT ;  /* 0xffffffe80a00780c */ /* 0x000fe40003f06270 */
[----:B------:R-:W-:-:S11]  /*07b0*/  LOP3.LUT R5, R5, 0x80000000, RZ, 0xc0, !PT ;  /* 0x8000000005057812 */ /* 0x000fd600078ec0ff */
[----:B------:R-:W-:Y:S05]  /*07c0*/  @!P0 BRA `(.L_x_12) ;  /* 0x0000000000688947 */ /* 0x000fea0003800000 */
[CCC-:B------:R-:W-:Y:S01]  /*07d0*/  FFMA.RZ R0, R7.reuse, R9.reuse, R8.reuse ;  /* 0x0000000907007223 */ /* 0x1c0fe2000000c008 */
[C---:B------:R-:W-:Y:S01]  /*07e0*/  VIADD R6, R10.reuse, 0x20 ;  /* 0x000000200a067836 */ /* 0x040fe20000000000 */
[C---:B------:R-:W-:Y:S02]  /*07f0*/  ISETP.NE.AND P2, PT, R10.reuse, RZ, PT ;  /* 0x000000ff0a00720c */ /* 0x040fe40003f45270 */
[----:B------:R-:W-:Y:S02]  /*0800*/  ISETP.NE.AND P1, PT, R10, RZ, PT ;  /* 0x000000ff0a00720c */ /* 0x000fe40003f25270 */
[----:B------:R-:W-:Y:S01]  /*0810*/  LOP3.LUT R3, R0, 0x7fffff, RZ, 0xc0, !PT ;  /* 0x007fffff00037812 */ /* 0x000fe200078ec0ff */
[CCC-:B------:R-:W-:Y:S01]  /*0820*/  FFMA.RP R0, R7.reuse, R9.reuse, R8.reuse ;  /* 0x0000000907007223 */ /* 0x1c0fe20000008008 */
[----:B------:R-:W-:Y:S01]  /*0830*/  FFMA.RM R7, R7, R9, R8 ;  /* 0x0000000907077223 */ /* 0x000fe20000004008 */
[----:B------:R-:W-:Y:S02]  /*0840*/  IADD3 R8, PT, PT, -R10, RZ, RZ ;  /* 0x000000ff0a087210 */ /* 0x000fe40007ffe1ff */
[----:B------:R-:W-:-:S02]  /*0850*/  LOP3.LUT R3, R3, 0x800000, RZ, 0xfc, !PT ;  /* 0x0080000003037812 */ /* 0x000fc400078efcff */
[----:B------:R-:W-:Y:S02]  /*0860*/  FSETP.NEU.FTZ.AND P0, PT, R0, R7, PT ;  /* 0x000000070000720b */ /* 0x000fe40003f1d000 */
[----:B------:R-:W-:Y:S02]  /*0870*/  SHF.L.U32 R6, R3, R6, RZ ;  /* 0x0000000603067219 */ /* 0x000fe400000006ff */
[----:B------:R-:W-:Y:S02]  /*0880*/  SEL R0, R8, RZ, P2 ;  /* 0x000000ff08007207 */ /* 0x000fe40001000000 */
[----:B------:R-:W-:Y:S02]  /*0890*/  ISETP.NE.AND P1, PT, R6, RZ, P1 ;  /* 0x000000ff0600720c */ /* 0x000fe40000f25270 */
[----:B------:R-:W-:Y:S02]  /*08a0*/  SHF.R.U32.HI R0, RZ, R0, R3 ;  /* 0x00000000ff007219 */ /* 0x000fe40000011603 */
[----:B------:R-:W-:-:S02]  /*08b0*/  PLOP3.LUT P0, PT, P0, P1, PT, 0xf8, 0x8f ;  /* 0x00000000008f781c */ /* 0x000fc40000703f70 */
[----:B------:R-:W-:Y:S02]  /*08c0*/  SHF.R.U32.HI R6, RZ, 0x1, R0 ;  /* 0x00000001ff067819 */ /* 0x000fe40000011600 */
[----:B------:R-:W-:-:S04]  /*08d0*/  SEL R3, RZ, 0x1, !P0 ;  /* 0x00000001ff037807 */ /* 0x000fc80004000000 */
[----:B------:R-:W-:-:S04]  /*08e0*/  LOP3.LUT R3, R3, 0x1, R6, 0xf8, !PT ;  /* 0x0000000103037812 */ /* 0x000fc800078ef806 */
[----:B------:R-:W-:-:S05]  /*08f0*/  LOP3.LUT R3, R3, R0, RZ, 0xc0, !PT ;  /* 0x0000000003037212 */ /* 0x000fca00078ec0ff */
[----:B------:R-:W-:-:S05]  /*0900*/  IMAD.IADD R6, R6, 0x1, R3 ;  /* 0x0000000106067824 */ /* 0x000fca00078e0203 */
[----:B------:R-:W-:Y:S01]  /*0910*/  LOP3.LUT R5, R6, R5, RZ, 0xfc, !PT ;  /* 0x0000000506057212 */ /* 0x000fe200078efcff */
[----:B------:R-:W-:Y:S06]  /*0920*/  BRA `(.L_x_12) ;  /* 0x0000000000107947 */ /* 0x000fec0003800000 */
.L_x_11:
[----:B------:R-:W-:-:S04]  /*0930*/  LOP3.LUT R5, R5, 0x80000000, RZ, 0xc0, !PT ;  /* 0x8000000005057812 */ /* 0x000fc800078ec0ff */
[----:B------:R-:W-:Y:S01]  /*0940*/  LOP3.LUT R5, R5, 0x7f800000, RZ, 0xfc, !PT ;  /* 0x7f80000005057812 */ /* 0x000fe200078efcff */
[----:B------:R-:W-:Y:S06]  /*0950*/  BRA `(.L_x_12) ;  /* 0x0000000000047947 */ /* 0x000fec0003800000 */
.L_x_10:
[----:B------:R-:W-:-:S07]  /*0960*/  IMAD R5, R6, 0x800000, R5 ;  /* 0x0080000006057824 */ /* 0x000fce00078e0205 */
.L_x_12:
[----:B------:R-:W-:Y:S05]  /*0970*/  BSYNC.RECONVERGENT B2 ;  /* 0x0000000000027941 */ /* 0x000fea0003800200 */
.L_x_9:
[----:B------:R-:W-:Y:S05]  /*0980*/  BRA `(.L_x_13) ;  /* 0x0000000000207947 */ /* 0x000fea0003800000 */
.L_x_8:
[----:B------:R-:W-:-:S04]  /*0990*/  LOP3.LUT R5, R6, 0x80000000, R5, 0x48, !PT ;  /* 0x8000000006057812 */ /* 0x000fc800078e4805 */
[----:B------:R-:W-:Y:S01]  /*09a0*/  LOP3.LUT R5, R5, 0x7f800000, RZ, 0xfc, !PT ;  /* 0x7f80000005057812 */ /* 0x000fe200078efcff */
[----:B------:R-:W-:Y:S06]  /*09b0*/  BRA `(.L_x_13) ;  /* 0x0000000000147947 */ /* 0x000fec0003800000 */
.L_x_7:
[----:B------:R-:W-:Y:S01]  /*09c0*/  LOP3.LUT R5, R6, 0x80000000, R5, 0x48, !PT ;  /* 0x8000000006057812 */ /* 0x000fe200078e4805 */
[----:B------:R-:W-:Y:S06]  /*09d0*/  BRA `(.L_x_13) ;  /* 0x00000000000c7947 */ /* 0x000fec0003800000 */
.L_x_6:
[----:B------:R-:W0:Y:S01]  /*09e0*/  MUFU.RSQ R5, -QNAN ;  /* 0xffc0000000057908 */ /* 0x000e220000001400 */
[----:B------:R-:W-:Y:S05]  /*09f0*/  BRA `(.L_x_13) ;  /* 0x0000000000047947 */ /* 0x000fea0003800000 */
.L_x_5:
[----:B------:R-:W-:-:S07]  /*0a00*/  FADD.FTZ R5, R0, 7 ;  /* 0x40e0000000057421 */ /* 0x000fce0000010000 */
.L_x_13:
[----:B------:R-:W-:Y:S05]  /*0a10*/  BSYNC.RECONVERGENT B0 ;  /* 0x0000000000007941 */ /* 0x000fea0003800200 */
.L_x_2:
[----:B0-----:R-:W-:Y:S01]  /*0a20*/  MOV R7, R5 ;  /* 0x0000000500077202 */ /* 0x001fe20000000f00 */
[----:B------:R-:W-:-:S04]  /*0a30*/  IMAD.MOV.U32 R5, RZ, RZ, 0x0 ;  /* 0x00000000ff057424 */ /* 0x000fc800078e00ff */
[----:B------:R-:W-:Y:S05]  /*0a40*/  RET.REL.NODEC R4 `(_Z14applyStencil1DiiPKfPfS1_) ;  /* 0xfffffff4046c7950 */ /* 0x000fea0003c3ffff */
.L_x_14:
[----:B------:R-:W-:-:S00]  /*0a50*/  BRA `(.L_x_14) ;  /* 0xfffffffc00fc7947 */ /* 0x000fc0000383ffff */
[----:B------:R-:W-:-:S00]  /*0a60*/  NOP ;  /* 0x0000000000007918 */ /* 0x000fc00000000000 */
        /* <DEDUP_REMOVED lines=9> */
.L_x_15:


//--------------------- .nv.shared._Z14applyStencil1DiiPKfPfS1_ --------------------------
	.section	.nv.shared._Z14applyStencil1DiiPKfPfS1_,"aw",@nobits
	.sectionflags	@""
	.align	4
.nv.shared._Z14applyStencil1DiiPKfPfS1_:
	.zero		3128


//--------------------- .nv.shared.reserved.0     --------------------------
	.section	.nv.shared.reserved.0,"aw",@nobits
	.weak		__nv_reservedSMEM_offset_0_alias
	.size		__nv_reservedSMEM_offset_0_alias, 0, 64
	.other		__nv_reservedSMEM_offset_0_alias,@"STO_CUDA_RESERVED_SHARED STV_DEFAULT"
__nv_reservedSMEM_offset_0_alias:
	.zero		0
	.zero		64


//--------------------- .nv.constant0._Z14applyStencil1DiiPKfPfS1_ --------------------------
	.section	.nv.constant0._Z14applyStencil1DiiPKfPfS1_,"a",@progbits
	.sectionflags	@""
	.align	4
.nv.constant0._Z14applyStencil1DiiPKfPfS1_:
	.zero		928


//--------------------- SYMBOLS --------------------------

	.type		.nv.reservedSmem.offset0,@object
	.size		.nv.reservedSmem.offset0,0x4
	.type		.nv.reservedSmem.cap,@object
	.size		.nv.reservedSmem.cap,0x4
